//
// Generated by NVIDIA NVVM Compiler
//
// Compiler Build ID: CL-36424714
// Cuda compilation tools, release 13.0, V13.0.88
// Based on NVVM 20.0.0
//

.version 9.0
.target sm_100
.address_size 64

	// .globl	Back_source

.visible .entry Back_source(
	.param .u32 Back_source_param_0,
	.param .u32 Back_source_param_1,
	.param .f32 Back_source_param_2,
	.param .f32 Back_source_param_3,
	.param .f32 Back_source_param_4,
	.param .u64 .ptr .align 1 Back_source_param_5,
	.param .f32 Back_source_param_6,
	.param .u64 .ptr .align 1 Back_source_param_7,
	.param .u64 .ptr .align 1 Back_source_param_8,
	.param .u64 .ptr .align 1 Back_source_param_9,
	.param .u64 .ptr .align 1 Back_source_param_10,
	.param .u64 .ptr .align 1 Back_source_param_11,
	.param .u32 Back_source_param_12,
	.param .u32 Back_source_param_13,
	.param .u32 Back_source_param_14,
	.param .u32 Back_source_param_15,
	.param .u32 Back_source_param_16,
	.param .u32 Back_source_param_17
)
{
	.reg .pred 	%p<7>;
	.reg .b32 	%r<35>;
	.reg .b32 	%f<8>;
	.reg .b64 	%rd<21>;

	ld.param.u32 	%r13, [Back_source_param_0];
	ld.param.u32 	%r6, [Back_source_param_1];
	ld.param.u64 	%rd1, [Back_source_param_5];
	ld.param.u64 	%rd2, [Back_source_param_7];
	ld.param.u64 	%rd3, [Back_source_param_8];
	ld.param.u64 	%rd4, [Back_source_param_9];
	ld.param.u64 	%rd5, [Back_source_param_10];
	ld.param.u32 	%r7, [Back_source_param_12];
	ld.param.u32 	%r8, [Back_source_param_13];
	ld.param.u32 	%r9, [Back_source_param_14];
	ld.param.u32 	%r10, [Back_source_param_15];
	ld.param.u32 	%r11, [Back_source_param_16];
	ld.param.u32 	%r12, [Back_source_param_17];
	mov.u32 	%r15, %ctaid.x;
	mov.u32 	%r16, %ntid.x;
	mov.u32 	%r17, %tid.x;
	mad.lo.s32 	%r1, %r15, %r16, %r17;
	mov.u32 	%r18, %ctaid.y;
	mov.u32 	%r19, %ntid.y;
	mov.u32 	%r20, %tid.y;
	mad.lo.s32 	%r21, %r18, %r19, %r20;
	setp.ge.s32 	%p1, %r1, %r10;
	setp.ge.s32 	%p2, %r21, %r13;
	or.pred  	%p3, %p1, %p2;
	@%p3 bra 	$L__BB0_7;
	cvta.to.global.u64 	%rd6, %rd1;
	cvta.to.global.u64 	%rd7, %rd2;
	mad.lo.s32 	%r22, %r12, %r21, %r6;
	mad.lo.s32 	%r23, %r22, %r10, %r1;
	mad.lo.s32 	%r24, %r10, %r21, %r1;
	mul.lo.s32 	%r25, %r24, 3;
	mul.wide.s32 	%rd8, %r25, 4;
	add.s64 	%rd9, %rd6, %rd8;
	ld.global.nc.u32 	%r3, [%rd9];
	ld.global.nc.u32 	%r4, [%rd9+4];
	ld.global.nc.u32 	%r5, [%rd9+8];
	mul.wide.s32 	%rd10, %r23, 4;
	add.s64 	%rd11, %rd7, %rd10;
	ld.global.nc.f32 	%f1, [%rd11];
	setp.eq.s32 	%p4, %r11, 2;
	@%p4 bra 	$L__BB0_6;
	setp.eq.s32 	%p5, %r11, 1;
	@%p5 bra 	$L__BB0_5;
	setp.ne.s32 	%p6, %r11, 0;
	@%p6 bra 	$L__BB0_7;
	mad.lo.s32 	%r32, %r7, %r21, %r3;
	mad.lo.s32 	%r33, %r32, %r8, %r4;
	mad.lo.s32 	%r34, %r33, %r9, %r5;
	cvta.to.global.u64 	%rd18, %rd3;
	mul.wide.s32 	%rd19, %r34, 4;
	add.s64 	%rd20, %rd18, %rd19;
	ld.global.f32 	%f6, [%rd20];
	sub.f32 	%f7, %f6, %f1;
	st.global.f32 	[%rd20], %f7;
	bra.uni 	$L__BB0_7;
$L__BB0_5:
	mad.lo.s32 	%r29, %r7, %r21, %r3;
	mad.lo.s32 	%r30, %r29, %r8, %r4;
	mad.lo.s32 	%r31, %r30, %r9, %r5;
	cvta.to.global.u64 	%rd15, %rd4;
	mul.wide.s32 	%rd16, %r31, 4;
	add.s64 	%rd17, %rd15, %rd16;
	ld.global.f32 	%f4, [%rd17];
	sub.f32 	%f5, %f4, %f1;
	st.global.f32 	[%rd17], %f5;
	bra.uni 	$L__BB0_7;
$L__BB0_6:
	mad.lo.s32 	%r26, %r7, %r21, %r3;
	mad.lo.s32 	%r27, %r26, %r8, %r4;
	mad.lo.s32 	%r28, %r27, %r9, %r5;
	cvta.to.global.u64 	%rd12, %rd5;
	mul.wide.s32 	%rd13, %r28, 4;
	add.s64 	%rd14, %rd12, %rd13;
	ld.global.f32 	%f2, [%rd14];
	sub.f32 	%f3, %f2, %f1;
	st.global.f32 	[%rd14], %f3;
$L__BB0_7:
	ret;

}


// ===== COMPILED SASS (sm_100) =====

	.target	sm_100

	.elftype	@"ET_EXEC"


//--------------------- .note.nv.tkinfo           --------------------------
	.section	.note.nv.tkinfo,"",@"SHT_NOTE"
	.sectionflags	@"SHF_NOTE_NV_TKINFO"
	.tkinfo
        /*0018*/ 	.word	0x00000002
        /*0030*/ 	.string	""
        /*0030*/ 	.string	"ptxas"
        /*0030*/ 	.string	"Cuda compilation tools, release 13.0, V13.0.88"
        /*0030*/ 	.string	"Build cuda_13.0.r13.0/compiler.36424714_0"
        /*0030*/ 	.string	"-arch sm_100 -m 64 "



//--------------------- .note.nv.cuinfo           --------------------------
	.section	.note.nv.cuinfo,"",@"SHT_NOTE"
	.sectionflags	@"SHF_NOTE_NV_CUINFO"
        /*0018*/ 	.short	0x0002
        /*001a*/ 	.short	0x0064
        /*001c*/ 	.short	0x0082
	.zero		2


//--------------------- .nv.info                  --------------------------
	.section	.nv.info,"",@"SHT_CUDA_INFO"
	.align	4


	//----- nvinfo : EIATTR_REGCOUNT
	.align		4
        /*0000*/ 	.byte	0x04, 0x2f
        /*0002*/ 	.short	(.L_1 - .L_0)
	.align		4
.L_0:
        /*0004*/ 	.word	index@(Back_source)
        /*0008*/ 	.word	0x0000000e


	//----- nvinfo : EIATTR_FRAME_SIZE
	.align		4
.L_1:
        /*000c*/ 	.byte	0x04, 0x11
        /*000e*/ 	.short	(.L_3 - .L_2)
	.align		4
.L_2:
        /*0010*/ 	.word	index@(Back_source)
        /*0014*/ 	.word	0x00000000


	//----- nvinfo : EIATTR_MIN_STACK_SIZE
	.align		4
.L_3:
        /*0018*/ 	.byte	0x04, 0x12
        /*001a*/ 	.short	(.L_5 - .L_4)
	.align		4
.L_4:
        /*001c*/ 	.word	index@(Back_source)
        /*0020*/ 	.word	0x00000000
.L_5:


//--------------------- .nv.compat                --------------------------
	.section	.nv.compat,"",@"SHT_CUDA_COMPAT_INFO"
	.align	4
        /*0000*/ 	.byte	0x02, 0x09, 0x00, 0x00, 0x02, 0x02, 0x01, 0x00, 0x02, 0x05, 0x05, 0x00, 0x03, 0x07, 0x01, 0x01
        /*0010*/ 	.byte	0x02, 0x03, 0x00, 0x00, 0x02, 0x06, 0x01, 0x00, 0x04, 0x0b, 0x08, 0x00, 0x09, 0x00, 0x00, 0x00
        /*0020*/ 	.byte	0x00, 0x00, 0x00, 0x00


//--------------------- .nv.info.Back_source      --------------------------
	.section	.nv.info.Back_source,"",@"SHT_CUDA_INFO"
	.sectionflags	@""
	.align	4


	//----- nvinfo : EIATTR_CUDA_API_VERSION
	.align		4
        /*0000*/ 	.byte	0x04, 0x37
        /*0002*/ 	.short	(.L_7 - .L_6)
.L_6:
        /*0004*/ 	.word	0x00000082


	//----- nvinfo : EIATTR_KPARAM_INFO
	.align		4
.L_7:
        /*0008*/ 	.byte	0x04, 0x17
        /*000a*/ 	.short	(.L_9 - .L_8)
.L_8:
        /*000c*/ 	.word	0x00000000
        /*0010*/ 	.short	0x0011
        /*0012*/ 	.short	0x0064
        /*0014*/ 	.byte	0x00, 0xf0, 0x11, 0x00


	//----- nvinfo : EIATTR_KPARAM_INFO
	.align		4
.L_9:
        /*0018*/ 	.byte	0x04, 0x17
        /*001a*/ 	.short	(.L_11 - .L_10)
.L_10:
        /*001c*/ 	.word	0x00000000
        /*0020*/ 	.short	0x0010
        /*0022*/ 	.short	0x0060
        /*0024*/ 	.byte	0x00, 0xf0, 0x11, 0x00


	//----- nvinfo : EIATTR_KPARAM_INFO
	.align		4
.L_11:
        /*0028*/ 	.byte	0x04, 0x17
        /*002a*/ 	.short	(.L_13 - .L_12)
.L_12:
        /*002c*/ 	.word	0x00000000
        /*0030*/ 	.short	0x000f
        /*0032*/ 	.short	0x005c
        /*0034*/ 	.byte	0x00, 0xf0, 0x11, 0x00


	//----- nvinfo : EIATTR_KPARAM_INFO
	.align		4
.L_13:
        /*0038*/ 	.byte	0x04, 0x17
        /*003a*/ 	.short	(.L_15 - .L_14)
.L_14:
        /*003c*/ 	.word	0x00000000
        /*0040*/ 	.short	0x000e
        /*0042*/ 	.short	0x0058
        /*0044*/ 	.byte	0x00, 0xf0, 0x11, 0x00


	//----- nvinfo : EIATTR_KPARAM_INFO
	.align		4
.L_15:
        /*0048*/ 	.byte	0x04, 0x17
        /*004a*/ 	.short	(.L_17 - .L_16)
.L_16:
        /*004c*/ 	.word	0x00000000
        /*0050*/ 	.short	0x000d
        /*0052*/ 	.short	0x0054
        /*0054*/ 	.byte	0x00, 0xf0, 0x11, 0x00


	//----- nvinfo : EIATTR_KPARAM_INFO
	.align		4
.L_17:
        /*0058*/ 	.byte	0x04, 0x17
        /*005a*/ 	.short	(.L_19 - .L_18)
.L_18:
        /*005c*/ 	.word	0x00000000
        /*0060*/ 	.short	0x000c
        /*0062*/ 	.short	0x0050
        /*0064*/ 	.byte	0x00, 0xf0, 0x11, 0x00


	//----- nvinfo : EIATTR_KPARAM_INFO
	.align		4
.L_19:
        /*0068*/ 	.byte	0x04, 0x17
        /*006a*/ 	.short	(.L_21 - .L_20)
.L_20:
        /*006c*/ 	.word	0x00000000
        /*0070*/ 	.short	0x000b
        /*0072*/ 	.short	0x0048
        /*0074*/ 	.byte	0x00, 0xf5, 0x21, 0x00


	//----- nvinfo : EIATTR_KPARAM_INFO
	.align		4
.L_21:
        /*0078*/ 	.byte	0x04, 0x17
        /*007a*/ 	.short	(.L_23 - .L_22)
.L_22:
        /*007c*/ 	.word	0x00000000
        /*0080*/ 	.short	0x000a
        /*0082*/ 	.short	0x0040
        /*0084*/ 	.byte	0x00, 0xf5, 0x21, 0x00


	//----- nvinfo : EIATTR_KPARAM_INFO
	.align		4
.L_23:
        /*0088*/ 	.byte	0x04, 0x17
        /*008a*/ 	.short	(.L_25 - .L_24)
.L_24:
        /*008c*/ 	.word	0x00000000
        /*0090*/ 	.short	0x0009
        /*0092*/ 	.short	0x0038
        /*0094*/ 	.byte	0x00, 0xf5, 0x21, 0x00


	//----- nvinfo : EIATTR_KPARAM_INFO
	.align		4
.L_25:
        /*0098*/ 	.byte	0x04, 0x17
        /*009a*/ 	.short	(.L_27 - .L_26)
.L_26:
        /*009c*/ 	.word	0x00000000
        /*00a0*/ 	.short	0x0008
        /*00a2*/ 	.short	0x0030
        /*00a4*/ 	.byte	0x00, 0xf5, 0x21, 0x00


	//----- nvinfo : EIATTR_KPARAM_INFO
	.align		4
.L_27:
        /*00a8*/ 	.byte	0x04, 0x17
        /*00aa*/ 	.short	(.L_29 - .L_28)
.L_28:
        /*00ac*/ 	.word	0x00000000
        /*00b0*/ 	.short	0x0007
        /*00b2*/ 	.short	0x0028
        /*00b4*/ 	.byte	0x00, 0xf5, 0x21, 0x00


	//----- nvinfo : EIATTR_KPARAM_INFO
	.align		4
.L_29:
        /*00b8*/ 	.byte	0x04, 0x17
        /*00ba*/ 	.short	(.L_31 - .L_30)
.L_30:
        /*00bc*/ 	.word	0x00000000
        /*00c0*/ 	.short	0x0006
        /*00c2*/ 	.short	0x0020
        /*00c4*/ 	.byte	0x00, 0xf0, 0x11, 0x00


	//----- nvinfo : EIATTR_KPARAM_INFO
	.align		4
.L_31:
        /*00c8*/ 	.byte	0x04, 0x17
        /*00ca*/ 	.short	(.L_33 - .L_32)
.L_32:
        /*00cc*/ 	.word	0x00000000
        /*00d0*/ 	.short	0x0005
        /*00d2*/ 	.short	0x0018
        /*00d4*/ 	.byte	0x00, 0xf5, 0x21, 0x00


	//----- nvinfo : EIATTR_KPARAM_INFO
	.align		4
.L_33:
        /*00d8*/ 	.byte	0x04, 0x17
        /*00da*/ 	.short	(.L_35 - .L_34)
.L_34:
        /*00dc*/ 	.word	0x00000000
        /*00e0*/ 	.short	0x0004
        /*00e2*/ 	.short	0x0010
        /*00e4*/ 	.byte	0x00, 0xf0, 0x11, 0x00


	//----- nvinfo : EIATTR_KPARAM_INFO
	.align		4
.L_35:
        /*00e8*/ 	.byte	0x04, 0x17
        /*00ea*/ 	.short	(.L_37 - .L_36)
.L_36:
        /*00ec*/ 	.word	0x00000000
        /*00f0*/ 	.short	0x0003
        /*00f2*/ 	.short	0x000c
        /*00f4*/ 	.byte	0x00, 0xf0, 0x11, 0x00


	//----- nvinfo : EIATTR_KPARAM_INFO
	.align		4
.L_37:
        /*00f8*/ 	.byte	0x04, 0x17
        /*00fa*/ 	.short	(.L_39 - .L_38)
.L_38:
        /*00fc*/ 	.word	0x00000000
        /*0100*/ 	.short	0x0002
        /*0102*/ 	.short	0x0008
        /*0104*/ 	.byte	0x00, 0xf0, 0x11, 0x00


	//----- nvinfo : EIATTR_KPARAM_INFO
	.align		4
.L_39:
        /*0108*/ 	.byte	0x04, 0x17
        /*010a*/ 	.short	(.L_41 - .L_40)
.L_40:
        /*010c*/ 	.word	0x00000000
        /*0110*/ 	.short	0x0001
        /*0112*/ 	.short	0x0004
        /*0114*/ 	.byte	0x00, 0xf0, 0x11, 0x00


	//----- nvinfo : EIATTR_KPARAM_INFO
	.align		4
.L_41:
        /*0118*/ 	.byte	0x04, 0x17
        /*011a*/ 	.short	(.L_43 - .L_42)
.L_42:
        /*011c*/ 	.word	0x00000000
        /*0120*/ 	.short	0x0000
        /*0122*/ 	.short	0x0000
        /*0124*/ 	.byte	0x00, 0xf0, 0x11, 0x00


	//----- nvinfo : EIATTR_SPARSE_MMA_MASK
	.align		4
.L_43:
        /*0128*/ 	.byte	0x03, 0x50
        /*012a*/ 	.short	0x0000


	//----- nvinfo : EIATTR_MAXREG_COUNT
	.align		4
        /*012c*/ 	.byte	0x03, 0x1b
        /*012e*/ 	.short	0x00ff


	//----- nvinfo : EIATTR_MERCURY_ISA_VERSION
	.align		4
        /*0130*/ 	.byte	0x03, 0x5f
        /*0132*/ 	.short	0x0101


	//----- nvinfo : EIATTR_VRC_CTA_INIT_COUNT
	.align		4
        /*0134*/ 	.byte	0x02, 0x4a
	.zero		1
	.zero		1


	//----- nvinfo : EIATTR_EXIT_INSTR_OFFSETS
	.align		4
        /*0138*/ 	.byte	0x04, 0x1c
        /*013a*/ 	.short	(.L_45 - .L_44)


	//   ....[0]....
.L_44:
        /*013c*/ 	.word	0x000000d0


	//   ....[1]....
        /*0140*/ 	.word	0x00000220


	//   ....[2]....
        /*0144*/ 	.word	0x000002d0


	//   ....[3]....
        /*0148*/ 	.word	0x00000380


	//   ....[4]....
        /*014c*/ 	.word	0x00000430


	//----- nvinfo : EIATTR_CBANK_PARAM_SIZE
	.align		4
.L_45:
        /*0150*/ 	.byte	0x03, 0x19
        /*0152*/ 	.short	0x0068


	//----- nvinfo : EIATTR_PARAM_CBANK
	.align		4
        /*0154*/ 	.byte	0x04, 0x0a
        /*0156*/ 	.short	(.L_47 - .L_46)
	.align		4
.L_46:
        /*0158*/ 	.word	index@(.nv.constant0.Back_source)
        /*015c*/ 	.short	0x0380
        /*015e*/ 	.short	0x0068


	//----- nvinfo : EIATTR_SW_WAR
	.align		4
.L_47:
        /*0160*/ 	.byte	0x04, 0x36
        /*0162*/ 	.short	(.L_49 - .L_48)
.L_48:
        /*0164*/ 	.word	0x00000008
.L_49:


//--------------------- .nv.callgraph             --------------------------
	.section	.nv.callgraph,"",@"SHT_CUDA_CALLGRAPH"
	.align	4
	.sectionentsize	8
	.align		4
        /*0000*/ 	.word	0x00000000
	.align		4
        /*0004*/ 	.word	0xffffffff
	.align		4
        /*0008*/ 	.word	0x00000000
	.align		4
        /*000c*/ 	.word	0xfffffffe
	.align		4
        /*0010*/ 	.word	0x00000000
	.align		4
        /*0014*/ 	.word	0xfffffffd
	.align		4
        /*0018*/ 	.word	0x00000000
	.align		4
        /*001c*/ 	.word	0xfffffffc


//--------------------- .text.Back_source         --------------------------
	.section	.text.Back_source,"ax",@progbits
	.align	128
        .global         Back_source
        .type           Back_source,@function
        .size           Back_source,(.L_x_3 - Back_source)
        .other          Back_source,@"STO_CUDA_ENTRY STV_DEFAULT"
Back_source:
.text.Back_source:
[----:B------:R-:W-:Y:S01]  /*0000*/  LDC R1, c[0x0][0x37c] ;  /* 0x0000df00ff017b82 */ /* 0x000fe20000000800 */
[----:B------:R-:W0:Y:S07]  /*0010*/  S2R R2, SR_TID.Y ;  /* 0x0000000000027919 */ /* 0x000e2e0000002200 */
[----:B------:R-:W1:Y:S01]  /*0020*/  LDC R0, c[0x0][0x360] ;  /* 0x0000d800ff007b82 */ /* 0x000e620000000800 */
[----:B------:R-:W2:Y:S01]  /*0030*/  LDCU UR6, c[0x0][0x380] ;  /* 0x00007000ff0677ac */ /* 0x000ea20008000800 */
[----:B------:R-:W1:Y:S01]  /*0040*/  S2R R3, SR_TID.X ;  /* 0x0000000000037919 */ /* 0x000e620000002100 */
[----:B------:R-:W3:Y:S05]  /*0050*/  LDCU UR7, c[0x0][0x3dc] ;  /* 0x00007b80ff0777ac */ /* 0x000eea0008000800 */
[----:B------:R-:W0:Y:S08]  /*0060*/  S2UR UR5, SR_CTAID.Y ;  /* 0x00000000000579c3 */ /* 0x000e300000002600 */
[----:B------:R-:W0:Y:S08]  /*0070*/  LDC R7, c[0x0][0x364] ;  /* 0x0000d900ff077b82 */ /* 0x000e300000000800 */
[----:B------:R-:W1:Y:S01]  /*0080*/  S2UR UR4, SR_CTAID.X ;  /* 0x00000000000479c3 */ /* 0x000e620000002500 */
[----:B0-----:R-:W-:-:S05]  /*0090*/  IMAD R7, R7, UR5, R2 ;  /* 0x0000000507077c24 */ /* 0x001fca000f8e0202 */
[----:B--2---:R-:W-:Y:S01]  /*00a0*/  ISETP.GE.AND P0, PT, R7, UR6, PT ;  /* 0x0000000607007c0c */ /* 0x004fe2000bf06270 */
[----:B-1----:R-:W-:-:S05]  /*00b0*/  IMAD R0, R0, UR4, R3 ;  /* 0x0000000400007c24 */ /* 0x002fca000f8e0203 */
[----:B---3--:R-:W-:-:S13]  /*00c0*/  ISETP.GE.OR P0, PT, R0, UR7, P0 ;  /* 0x0000000700007c0c */ /* 0x008fda0008706670 */
[----:B------:R-:W-:Y:S05]  /*00d0*/  @P0 EXIT ;  /* 0x000000000000094d */ /* 0x000fea0003800000 */
[----:B------:R-:W0:Y:S01]  /*00e0*/  LDC R8, c[0x0][0x384] ;  /* 0x0000e100ff087b82 */ /* 0x000e220000000800 */
[----:B------:R-:W0:Y:S01]  /*00f0*/  LDCU.64 UR8, c[0x0][0x3e0] ;  /* 0x00007c00ff0877ac */ /* 0x000e220008000a00 */
[C---:B------:R-:W-:Y:S01]  /*0100*/  IMAD R6, R7.reuse, UR7, R0 ;  /* 0x0000000707067c24 */ /* 0x040fe2000f8e0200 */
[----:B------:R-:W1:Y:S04]  /*0110*/  LDCU.64 UR4, c[0x0][0x358] ;  /* 0x00006b00ff0477ac */ /* 0x000e680008000a00 */
[----:B------:R-:W-:Y:S01]  /*0120*/  LEA R11, R6, R6, 0x1 ;  /* 0x00000006060b7211 */ /* 0x000fe200078e08ff */
[----:B------:R-:W2:Y:S08]  /*0130*/  LDC.64 R2, c[0x0][0x398] ;  /* 0x0000e600ff027b82 */ /* 0x000eb00000000a00 */
[----:B------:R-:W3:Y:S01]  /*0140*/  LDC.64 R4, c[0x0][0x3a8] ;  /* 0x0000ea00ff047b82 */ /* 0x000ee20000000a00 */
[----:B0-----:R-:W-:-:S04]  /*0150*/  IMAD R9, R7, UR9, R8 ;  /* 0x0000000907097c24 */ /* 0x001fc8000f8e0208 */
[----:B------:R-:W-:Y:S02]  /*0160*/  IMAD R9, R9, UR7, R0 ;  /* 0x0000000709097c24 */ /* 0x000fe4000f8e0200 */
[----:B--2---:R-:W-:-:S05]  /*0170*/  IMAD.WIDE R2, R11, 0x4, R2 ;  /* 0x000000040b027825 */ /* 0x004fca00078e0202 */
[----:B-1----:R0:W5:Y:S01]  /*0180*/  LDG.E.CONSTANT R6, desc[UR4][R2.64] ;  /* 0x0000000402067981 */ /* 0x002162000c1e9900 */
[----:B---3--:R-:W-:-:S03]  /*0190*/  IMAD.WIDE R4, R9, 0x4, R4 ;  /* 0x0000000409047825 */ /* 0x008fc600078e0204 */
[----:B------:R0:W5:Y:S04]  /*01a0*/  LDG.E.CONSTANT R8, desc[UR4][R2.64+0x4] ;  /* 0x0000040402087981 */ /* 0x000168000c1e9900 */
[----:B------:R0:W5:Y:S04]  /*01b0*/  LDG.E.CONSTANT R0, desc[UR4][R4.64] ;  /* 0x0000000404007981 */ /* 0x000168000c1e9900 */
[----:B------:R0:W5:Y:S01]  /*01c0*/  LDG.E.CONSTANT R9, desc[UR4][R2.64+0x8] ;  /* 0x0000080402097981 */ /* 0x000162000c1e9900 */
[----:B------:R-:W-:-:S09]  /*01d0*/  UISETP.NE.AND UP0, UPT, UR8, 0x2, UPT ;  /* 0x000000020800788c */ /* 0x000fd2000bf05270 */
[----:B0-----:R-:W-:Y:S05]  /*01e0*/  BRA.U !UP0, `(.L_x_0) ;  /* 0x0000000108687547 */ /* 0x001fea000b800000 */
[----:B------:R-:W-:-:S09]  /*01f0*/  UISETP.NE.AND UP0, UPT, UR8, 0x1, UPT ;  /* 0x000000010800788c */ /* 0x000fd2000bf05270 */
[----:B------:R-:W-:Y:S05]  /*0200*/  BRA.U !UP0, `(.L_x_1) ;  /* 0x0000000108347547 */ /* 0x000fea000b800000 */
[----:B------:R-:W-:-:S13]  /*0210*/  ISETP.NE.AND P0, PT, RZ, UR8, PT ;  /* 0x00000008ff007c0c */ /* 0x000fda000bf05270 */
[----:B------:R-:W-:Y:S05]  /*0220*/  @P0 EXIT ;  /* 0x000000000000094d */ /* 0x000fea0003800000 */
[----:B------:R-:W0:Y:S01]  /*0230*/  LDCU.64 UR6, c[0x0][0x3d0] ;  /* 0x00007a00ff0677ac */ /* 0x000e220008000a00 */
[----:B------:R-:W1:Y:S01]  /*0240*/  LDC.64 R2, c[0x0][0x3b0] ;  /* 0x0000ec00ff027b82 */ /* 0x000e620000000a00 */
[----:B------:R-:W2:Y:S01]  /*0250*/  LDCU UR8, c[0x0][0x3d8] ;  /* 0x00007b00ff0877ac */ /* 0x000ea20008000800 */
[----:B0----5:R-:W-:-:S04]  /*0260*/  IMAD R7, R7, UR6, R6 ;  /* 0x0000000607077c24 */ /* 0x021fc8000f8e0206 */
[----:B------:R-:W-:-:S04]  /*0270*/  IMAD R8, R7, UR7, R8 ;  /* 0x0000000707087c24 */ /* 0x000fc8000f8e0208 */
[----:B--2---:R-:W-:-:S04]  /*0280*/  IMAD R9, R8, UR8, R9 ;  /* 0x0000000808097c24 */ /* 0x004fc8000f8e0209 */
[----:B-1----:R-:W-:-:S05]  /*0290*/  IMAD.WIDE R2, R9, 0x4, R2 ;  /* 0x0000000409027825 */ /* 0x002fca00078e0202 */
[----:B------:R-:W2:Y:S02]  /*02a0*/  LDG.E R5, desc[UR4][R2.64] ;  /* 0x0000000402057981 */ /* 0x000ea4000c1e1900 */
[----:B--2---:R-:W-:-:S05]  /*02b0*/  FADD R5, -R0, R5 ;  /* 0x0000000500057221 */ /* 0x004fca0000000100 */
[----:B------:R-:W-:Y:S01]  /*02c0*/  STG.E desc[UR4][R2.64], R5 ;  /* 0x0000000502007986 */ /* 0x000fe2000c101904 */
[----:B------:R-:W-:Y:S05]  /*02d0*/  EXIT ;  /* 0x000000000000794d */ /* 0x000fea0003800000 */
.L_x_1:
        /* <DEDUP_REMOVED lines=11> */
.L_x_0:
        /* <DEDUP_REMOVED lines=11> */
.L_x_2:
[----:B------:R-:W-:-:S00]  /*0440*/  BRA `(.L_x_2) ;  /* 0xfffffffc00fc7947 */ /* 0x000fc0000383ffff */
[----:B------:R-:W-:-:S00]  /*0450*/  NOP ;  /* 0x0000000000007918 */ /* 0x000fc00000000000 */
        /* <DEDUP_REMOVED lines=10> */
.L_x_3:


//--------------------- .nv.shared.reserved.0     --------------------------
	.section	.nv.shared.reserved.0,"aw",@nobits
	.weak		__nv_reservedSMEM_offset_0_alias
	.size		__nv_reservedSMEM_offset_0_alias, 0, 64
	.other		__nv_reservedSMEM_offset_0_alias,@"STO_CUDA_RESERVED_SHARED STV_DEFAULT"
__nv_reservedSMEM_offset_0_alias:
	.zero		0
	.zero		64


//--------------------- .nv.constant0.Back_source --------------------------
	.section	.nv.constant0.Back_source,"a",@progbits
	.sectionflags	@""
	.align	4
.nv.constant0.Back_source:
	.zero		1000


//--------------------- SYMBOLS --------------------------

	.type		.nv.reservedSmem.offset0,@object
	.size		.nv.reservedSmem.offset0,0x4
